//
// Generated by NVIDIA NVVM Compiler
//
// Compiler Build ID: CL-36424714
// Cuda compilation tools, release 13.0, V13.0.88
// Based on NVVM 20.0.0
//

.version 9.0
.target sm_100
.address_size 64

	// .globl	_Z20int8_to_float_kernelPaPfi

.visible .entry _Z20int8_to_float_kernelPaPfi(
	.param .u64 .ptr .align 1 _Z20int8_to_float_kernelPaPfi_param_0,
	.param .u64 .ptr .align 1 _Z20int8_to_float_kernelPaPfi_param_1,
	.param .u32 _Z20int8_to_float_kernelPaPfi_param_2
)
{
	.reg .pred 	%p<2>;
	.reg .b16 	%rs<2>;
	.reg .b32 	%r<6>;
	.reg .b32 	%f<2>;
	.reg .b64 	%rd<9>;

	ld.param.u64 	%rd1, [_Z20int8_to_float_kernelPaPfi_param_0];
	ld.param.u64 	%rd2, [_Z20int8_to_float_kernelPaPfi_param_1];
	ld.param.u32 	%r2, [_Z20int8_to_float_kernelPaPfi_param_2];
	mov.u32 	%r3, %ctaid.x;
	mov.u32 	%r4, %ntid.x;
	mov.u32 	%r5, %tid.x;
	mad.lo.s32 	%r1, %r3, %r4, %r5;
	setp.ge.s32 	%p1, %r1, %r2;
	@%p1 bra 	$L__BB0_2;
	cvta.to.global.u64 	%rd3, %rd1;
	cvta.to.global.u64 	%rd4, %rd2;
	cvt.s64.s32 	%rd5, %r1;
	add.s64 	%rd6, %rd3, %rd5;
	ld.global.s8 	%rs1, [%rd6];
	cvt.rn.f32.s16 	%f1, %rs1;
	mul.wide.s32 	%rd7, %r1, 4;
	add.s64 	%rd8, %rd4, %rd7;
	st.global.f32 	[%rd8], %f1;
$L__BB0_2:
	ret;

}
	// .globl	_Z25scale_float_tensor_kernelPffi
.visible .entry _Z25scale_float_tensor_kernelPffi(
	.param .u64 .ptr .align 1 _Z25scale_float_tensor_kernelPffi_param_0,
	.param .f32 _Z25scale_float_tensor_kernelPffi_param_1,
	.param .u32 _Z25scale_float_tensor_kernelPffi_param_2
)
{
	.reg .pred 	%p<2>;
	.reg .b32 	%r<6>;
	.reg .b32 	%f<4>;
	.reg .b64 	%rd<5>;

	ld.param.u64 	%rd1, [_Z25scale_float_tensor_kernelPffi_param_0];
	ld.param.f32 	%f1, [_Z25scale_float_tensor_kernelPffi_param_1];
	ld.param.u32 	%r2, [_Z25scale_float_tensor_kernelPffi_param_2];
	mov.u32 	%r3, %ctaid.x;
	mov.u32 	%r4, %ntid.x;
	mov.u32 	%r5, %tid.x;
	mad.lo.s32 	%r1, %r3, %r4, %r5;
	setp.ge.s32 	%p1, %r1, %r2;
	@%p1 bra 	$L__BB1_2;
	cvta.to.global.u64 	%rd2, %rd1;
	mul.wide.s32 	%rd3, %r1, 4;
	add.s64 	%rd4, %rd2, %rd3;
	ld.global.f32 	%f2, [%rd4];
	mul.f32 	%f3, %f1, %f2;
	st.global.f32 	[%rd4], %f3;
$L__BB1_2:
	ret;

}


// ===== COMPILED SASS (sm_100) =====

	.target	sm_100

	.elftype	@"ET_EXEC"


//--------------------- .note.nv.tkinfo           --------------------------
	.section	.note.nv.tkinfo,"",@"SHT_NOTE"
	.sectionflags	@"SHF_NOTE_NV_TKINFO"
	.tkinfo
        /*0018*/ 	.word	0x00000002
        /*0030*/ 	.string	""
        /*0030*/ 	.string	"ptxas"
        /*0030*/ 	.string	"Cuda compilation tools, release 13.0, V13.0.88"
        /*0030*/ 	.string	"Build cuda_13.0.r13.0/compiler.36424714_0"
        /*0030*/ 	.string	"-arch sm_100 -m 64 "



//--------------------- .note.nv.cuinfo           --------------------------
	.section	.note.nv.cuinfo,"",@"SHT_NOTE"
	.sectionflags	@"SHF_NOTE_NV_CUINFO"
        /*0018*/ 	.short	0x0002
        /*001a*/ 	.short	0x0064
        /*001c*/ 	.short	0x0082
	.zero		2


//--------------------- .nv.info                  --------------------------
	.section	.nv.info,"",@"SHT_CUDA_INFO"
	.align	4


	//----- nvinfo : EIATTR_REGCOUNT
	.align		4
        /*0000*/ 	.byte	0x04, 0x2f
        /*0002*/ 	.short	(.L_1 - .L_0)
	.align		4
.L_0:
        /*0004*/ 	.word	index@(_Z20int8_to_float_kernelPaPfi)
        /*0008*/ 	.word	0x0000000c


	//----- nvinfo : EIATTR_FRAME_SIZE
	.align		4
.L_1:
        /*000c*/ 	.byte	0x04, 0x11
        /*000e*/ 	.short	(.L_3 - .L_2)
	.align		4
.L_2:
        /*0010*/ 	.word	index@(_Z20int8_to_float_kernelPaPfi)
        /*0014*/ 	.word	0x00000000


	//----- nvinfo : EIATTR_REGCOUNT
	.align		4
.L_3:
        /*0018*/ 	.byte	0x04, 0x2f
        /*001a*/ 	.short	(.L_5 - .L_4)
	.align		4
.L_4:
        /*001c*/ 	.word	index@(_Z25scale_float_tensor_kernelPffi)
        /*0020*/ 	.word	0x00000008


	//----- nvinfo : EIATTR_FRAME_SIZE
	.align		4
.L_5:
        /*0024*/ 	.byte	0x04, 0x11
        /*0026*/ 	.short	(.L_7 - .L_6)
	.align		4
.L_6:
        /*0028*/ 	.word	index@(_Z25scale_float_tensor_kernelPffi)
        /*002c*/ 	.word	0x00000000


	//----- nvinfo : EIATTR_MIN_STACK_SIZE
	.align		4
.L_7:
        /*0030*/ 	.byte	0x04, 0x12
        /*0032*/ 	.short	(.L_9 - .L_8)
	.align		4
.L_8:
        /*0034*/ 	.word	index@(_Z25scale_float_tensor_kernelPffi)
        /*0038*/ 	.word	0x00000000


	//----- nvinfo : EIATTR_MIN_STACK_SIZE
	.align		4
.L_9:
        /*003c*/ 	.byte	0x04, 0x12
        /*003e*/ 	.short	(.L_11 - .L_10)
	.align		4
.L_10:
        /*0040*/ 	.word	index@(_Z20int8_to_float_kernelPaPfi)
        /*0044*/ 	.word	0x00000000
.L_11:


//--------------------- .nv.compat                --------------------------
	.section	.nv.compat,"",@"SHT_CUDA_COMPAT_INFO"
	.align	4
        /*0000*/ 	.byte	0x02, 0x09, 0x00, 0x00, 0x02, 0x02, 0x01, 0x00, 0x02, 0x05, 0x05, 0x00, 0x03, 0x07, 0x01, 0x01
        /*0010*/ 	.byte	0x02, 0x03, 0x00, 0x00, 0x02, 0x06, 0x01, 0x00, 0x04, 0x0b, 0x08, 0x00, 0x09, 0x00, 0x00, 0x00
        /*0020*/ 	.byte	0x00, 0x00, 0x00, 0x00


//--------------------- .nv.info._Z25scale_float_tensor_kernelPffi --------------------------
	.section	.nv.info._Z25scale_float_tensor_kernelPffi,"",@"SHT_CUDA_INFO"
	.sectionflags	@""
	.align	4


	//----- nvinfo : EIATTR_CUDA_API_VERSION
	.align		4
        /*0000*/ 	.byte	0x04, 0x37
        /*0002*/ 	.short	(.L_13 - .L_12)
.L_12:
        /*0004*/ 	.word	0x00000082


	//----- nvinfo : EIATTR_KPARAM_INFO
	.align		4
.L_13:
        /*0008*/ 	.byte	0x04, 0x17
        /*000a*/ 	.short	(.L_15 - .L_14)
.L_14:
        /*000c*/ 	.word	0x00000000
        /*0010*/ 	.short	0x0002
        /*0012*/ 	.short	0x000c
        /*0014*/ 	.byte	0x00, 0xf0, 0x11, 0x00


	//----- nvinfo : EIATTR_KPARAM_INFO
	.align		4
.L_15:
        /*0018*/ 	.byte	0x04, 0x17
        /*001a*/ 	.short	(.L_17 - .L_16)
.L_16:
        /*001c*/ 	.word	0x00000000
        /*0020*/ 	.short	0x0001
        /*0022*/ 	.short	0x0008
        /*0024*/ 	.byte	0x00, 0xf0, 0x11, 0x00


	//----- nvinfo : EIATTR_KPARAM_INFO
	.align		4
.L_17:
        /*0028*/ 	.byte	0x04, 0x17
        /*002a*/ 	.short	(.L_19 - .L_18)
.L_18:
        /*002c*/ 	.word	0x00000000
        /*0030*/ 	.short	0x0000
        /*0032*/ 	.short	0x0000
        /*0034*/ 	.byte	0x00, 0xf5, 0x21, 0x00


	//----- nvinfo : EIATTR_SPARSE_MMA_MASK
	.align		4
.L_19:
        /*0038*/ 	.byte	0x03, 0x50
        /*003a*/ 	.short	0x0000


	//----- nvinfo : EIATTR_MAXREG_COUNT
	.align		4
        /*003c*/ 	.byte	0x03, 0x1b
        /*003e*/ 	.short	0x00ff


	//----- nvinfo : EIATTR_MERCURY_ISA_VERSION
	.align		4
        /*0040*/ 	.byte	0x03, 0x5f
        /*0042*/ 	.short	0x0101


	//----- nvinfo : EIATTR_VRC_CTA_INIT_COUNT
	.align		4
        /*0044*/ 	.byte	0x02, 0x4a
	.zero		1
	.zero		1


	//----- nvinfo : EIATTR_EXIT_INSTR_OFFSETS
	.align		4
        /*0048*/ 	.byte	0x04, 0x1c
        /*004a*/ 	.short	(.L_21 - .L_20)


	//   ....[0]....
.L_20:
        /*004c*/ 	.word	0x00000070


	//   ....[1]....
        /*0050*/ 	.word	0x000000f0


	//----- nvinfo : EIATTR_CBANK_PARAM_SIZE
	.align		4
.L_21:
        /*0054*/ 	.byte	0x03, 0x19
        /*0056*/ 	.short	0x0010


	//----- nvinfo : EIATTR_PARAM_CBANK
	.align		4
        /*0058*/ 	.byte	0x04, 0x0a
        /*005a*/ 	.short	(.L_23 - .L_22)
	.align		4
.L_22:
        /*005c*/ 	.word	index@(.nv.constant0._Z25scale_float_tensor_kernelPffi)
        /*0060*/ 	.short	0x0380
        /*0062*/ 	.short	0x0010


	//----- nvinfo : EIATTR_SW_WAR
	.align		4
.L_23:
        /*0064*/ 	.byte	0x04, 0x36
        /*0066*/ 	.short	(.L_25 - .L_24)
.L_24:
        /*0068*/ 	.word	0x00000008
.L_25:


//--------------------- .nv.info._Z20int8_to_float_kernelPaPfi --------------------------
	.section	.nv.info._Z20int8_to_float_kernelPaPfi,"",@"SHT_CUDA_INFO"
	.sectionflags	@""
	.align	4


	//----- nvinfo : EIATTR_CUDA_API_VERSION
	.align		4
        /*0000*/ 	.byte	0x04, 0x37
        /*0002*/ 	.short	(.L_27 - .L_26)
.L_26:
        /*0004*/ 	.word	0x00000082


	//----- nvinfo : EIATTR_KPARAM_INFO
	.align		4
.L_27:
        /*0008*/ 	.byte	0x04, 0x17
        /*000a*/ 	.short	(.L_29 - .L_28)
.L_28:
        /*000c*/ 	.word	0x00000000
        /*0010*/ 	.short	0x0002
        /*0012*/ 	.short	0x0010
        /*0014*/ 	.byte	0x00, 0xf0, 0x11, 0x00


	//----- nvinfo : EIATTR_KPARAM_INFO
	.align		4
.L_29:
        /*0018*/ 	.byte	0x04, 0x17
        /*001a*/ 	.short	(.L_31 - .L_30)
.L_30:
        /*001c*/ 	.word	0x00000000
        /*0020*/ 	.short	0x0001
        /*0022*/ 	.short	0x0008
        /*0024*/ 	.byte	0x00, 0xf5, 0x21, 0x00


	//----- nvinfo : EIATTR_KPARAM_INFO
	.align		4
.L_31:
        /*0028*/ 	.byte	0x04, 0x17
        /*002a*/ 	.short	(.L_33 - .L_32)
.L_32:
        /*002c*/ 	.word	0x00000000
        /*0030*/ 	.short	0x0000
        /*0032*/ 	.short	0x0000
        /*0034*/ 	.byte	0x00, 0xf5, 0x21, 0x00


	//----- nvinfo : EIATTR_SPARSE_MMA_MASK
	.align		4
.L_33:
        /*0038*/ 	.byte	0x03, 0x50
        /*003a*/ 	.short	0x0000


	//----- nvinfo : EIATTR_MAXREG_COUNT
	.align		4
        /*003c*/ 	.byte	0x03, 0x1b
        /*003e*/ 	.short	0x00ff


	//----- nvinfo : EIATTR_MERCURY_ISA_VERSION
	.align		4
        /*0040*/ 	.byte	0x03, 0x5f
        /*0042*/ 	.short	0x0101


	//----- nvinfo : EIATTR_VRC_CTA_INIT_COUNT
	.align		4
        /*0044*/ 	.byte	0x02, 0x4a
	.zero		1
	.zero		1


	//----- nvinfo : EIATTR_EXIT_INSTR_OFFSETS
	.align		4
        /*0048*/ 	.byte	0x04, 0x1c
        /*004a*/ 	.short	(.L_35 - .L_34)


	//   ....[0]....
.L_34:
        /*004c*/ 	.word	0x00000070


	//   ....[1]....
        /*0050*/ 	.word	0x00000110


	//----- nvinfo : EIATTR_CBANK_PARAM_SIZE
	.align		4
.L_35:
        /*0054*/ 	.byte	0x03, 0x19
        /*0056*/ 	.short	0x0014


	//----- nvinfo : EIATTR_PARAM_CBANK
	.align		4
        /*0058*/ 	.byte	0x04, 0x0a
        /*005a*/ 	.short	(.L_37 - .L_36)
	.align		4
.L_36:
        /*005c*/ 	.word	index@(.nv.constant0._Z20int8_to_float_kernelPaPfi)
        /*0060*/ 	.short	0x0380
        /*0062*/ 	.short	0x0014


	//----- nvinfo : EIATTR_SW_WAR
	.align		4
.L_37:
        /*0064*/ 	.byte	0x04, 0x36
        /*0066*/ 	.short	(.L_39 - .L_38)
.L_38:
        /*0068*/ 	.word	0x00000008
.L_39:


//--------------------- .nv.callgraph             --------------------------
	.section	.nv.callgraph,"",@"SHT_CUDA_CALLGRAPH"
	.align	4
	.sectionentsize	8
	.align		4
        /*0000*/ 	.word	0x00000000
	.align		4
        /*0004*/ 	.word	0xffffffff
	.align		4
        /*0008*/ 	.word	0x00000000
	.align		4
        /*000c*/ 	.word	0xfffffffe
	.align		4
        /*0010*/ 	.word	0x00000000
	.align		4
        /*0014*/ 	.word	0xfffffffd
	.align		4
        /*0018*/ 	.word	0x00000000
	.align		4
        /*001c*/ 	.word	0xfffffffc


//--------------------- .text._Z25scale_float_tensor_kernelPffi --------------------------
	.section	.text._Z25scale_float_tensor_kernelPffi,"ax",@progbits
	.align	128
        .global         _Z25scale_float_tensor_kernelPffi
        .type           _Z25scale_float_tensor_kernelPffi,@function
        .size           _Z25scale_float_tensor_kernelPffi,(.L_x_2 - _Z25scale_float_tensor_kernelPffi)
        .other          _Z25scale_float_tensor_kernelPffi,@"STO_CUDA_ENTRY STV_DEFAULT"
_Z25scale_float_tensor_kernelPffi:
.text._Z25scale_float_tensor_kernelPffi:
[----:B------:R-:W-:Y:S01]  /*0000*/  LDC R1, c[0x0][0x37c] ;  /* 0x0000df00ff017b82 */ /* 0x000fe20000000800 */
[----:B------:R-:W0:Y:S07]  /*0010*/  S2R R0, SR_TID.X ;  /* 0x0000000000007919 */ /* 0x000e2e0000002100 */
[----:B------:R-:W0:Y:S01]  /*0020*/  S2UR UR4, SR_CTAID.X ;  /* 0x00000000000479c3 */ /* 0x000e220000002500 */
[----:B------:R-:W1:Y:S07]  /*0030*/  LDCU UR5, c[0x0][0x38c] ;  /* 0x00007180ff0577ac */ /* 0x000e6e0008000800 */
[----:B------:R-:W0:Y:S02]  /*0040*/  LDC R5, c[0x0][0x360] ;  /* 0x0000d800ff057b82 */ /* 0x000e240000000800 */
[----:B0-----:R-:W-:-:S05]  /*0050*/  IMAD R5, R5, UR4, R0 ;  /* 0x0000000405057c24 */ /* 0x001fca000f8e0200 */
[----:B-1----:R-:W-:-:S13]  /*0060*/  ISETP.GE.AND P0, PT, R5, UR5, PT ;  /* 0x0000000505007c0c */ /* 0x002fda000bf06270 */
[----:B------:R-:W-:Y:S05]  /*0070*/  @P0 EXIT ;  /* 0x000000000000094d */ /* 0x000fea0003800000 */
[----:B------:R-:W0:Y:S01]  /*0080*/  LDC.64 R2, c[0x0][0x380] ;  /* 0x0000e000ff027b82 */ /* 0x000e220000000a00 */
[----:B------:R-:W1:Y:S01]  /*0090*/  LDCU.64 UR4, c[0x0][0x358] ;  /* 0x00006b00ff0477ac */ /* 0x000e620008000a00 */
[----:B------:R-:W2:Y:S01]  /*00a0*/  LDCU UR6, c[0x0][0x388] ;  /* 0x00007100ff0677ac */ /* 0x000ea20008000800 */
[----:B0-----:R-:W-:-:S05]  /*00b0*/  IMAD.WIDE R2, R5, 0x4, R2 ;  /* 0x0000000405027825 */ /* 0x001fca00078e0202 */
[----:B-1----:R-:W2:Y:S02]  /*00c0*/  LDG.E R0, desc[UR4][R2.64] ;  /* 0x0000000402007981 */ /* 0x002ea4000c1e1900 */
[----:B--2---:R-:W-:-:S05]  /*00d0*/  FMUL R5, R0, UR6 ;  /* 0x0000000600057c20 */ /* 0x004fca0008400000 */
[----:B------:R-:W-:Y:S01]  /*00e0*/  STG.E desc[UR4][R2.64], R5 ;  /* 0x0000000502007986 */ /* 0x000fe2000c101904 */
[----:B------:R-:W-:Y:S05]  /*00f0*/  EXIT ;  /* 0x000000000000794d */ /* 0x000fea0003800000 */
.L_x_0:
[----:B------:R-:W-:-:S00]  /*0100*/  BRA `(.L_x_0) ;  /* 0xfffffffc00fc7947 */ /* 0x000fc0000383ffff */
[----:B------:R-:W-:-:S00]  /*0110*/  NOP ;  /* 0x0000000000007918 */ /* 0x000fc00000000000 */
        /* <DEDUP_REMOVED lines=14> */
.L_x_2:


//--------------------- .text._Z20int8_to_float_kernelPaPfi --------------------------
	.section	.text._Z20int8_to_float_kernelPaPfi,"ax",@progbits
	.align	128
        .global         _Z20int8_to_float_kernelPaPfi
        .type           _Z20int8_to_float_kernelPaPfi,@function
        .size           _Z20int8_to_float_kernelPaPfi,(.L_x_3 - _Z20int8_to_float_kernelPaPfi)
        .other          _Z20int8_to_float_kernelPaPfi,@"STO_CUDA_ENTRY STV_DEFAULT"
_Z20int8_to_float_kernelPaPfi:
.text._Z20int8_to_float_kernelPaPfi:
        /* <DEDUP_REMOVED lines=8> */
[----:B------:R-:W0:Y:S01]  /*0080*/  LDCU.64 UR6, c[0x0][0x380] ;  /* 0x00007000ff0677ac */ /* 0x000e220008000a00 */
[----:B------:R-:W1:Y:S01]  /*0090*/  LDC.64 R2, c[0x0][0x388] ;  /* 0x0000e200ff027b82 */ /* 0x000e620000000a00 */
[----:B------:R-:W2:Y:S01]  /*00a0*/  LDCU.64 UR4, c[0x0][0x358] ;  /* 0x00006b00ff0477ac */ /* 0x000ea20008000a00 */
[----:B0-----:R-:W-:-:S04]  /*00b0*/  IADD3 R4, P0, PT, R7, UR6, RZ ;  /* 0x0000000607047c10 */ /* 0x001fc8000ff1e0ff */
[----:B------:R-:W-:-:S05]  /*00c0*/  LEA.HI.X.SX32 R5, R7, UR7, 0x1, P0 ;  /* 0x0000000707057c11 */ /* 0x000fca00080f0eff */
[----:B--2---:R-:W2:Y:S01]  /*00d0*/  LDG.E.S8 R4, desc[UR4][R4.64] ;  /* 0x0000000404047981 */ /* 0x004ea2000c1e1300 */
[----:B-1----:R-:W-:Y:S01]  /*00e0*/  IMAD.WIDE R2, R7, 0x4, R2 ;  /* 0x0000000407027825 */ /* 0x002fe200078e0202 */
[----:B--2---:R-:W0:Y:S04]  /*00f0*/  I2F.S16 R9, R4 ;  /* 0x0000000400097306 */ /* 0x004e280000101400 */
[----:B0-----:R-:W-:Y:S01]  /*0100*/  STG.E desc[UR4][R2.64], R9 ;  /* 0x0000000902007986 */ /* 0x001fe2000c101904 */
[----:B------:R-:W-:Y:S05]  /*0110*/  EXIT ;  /* 0x000000000000794d */ /* 0x000fea0003800000 */
.L_x_1:
        /* <DEDUP_REMOVED lines=14> */
.L_x_3:


//--------------------- .nv.shared.reserved.0     --------------------------
	.section	.nv.shared.reserved.0,"aw",@nobits
	.weak		__nv_reservedSMEM_offset_0_alias
	.size		__nv_reservedSMEM_offset_0_alias, 0, 64
	.other		__nv_reservedSMEM_offset_0_alias,@"STO_CUDA_RESERVED_SHARED STV_DEFAULT"
__nv_reservedSMEM_offset_0_alias:
	.zero		0
	.zero		64


//--------------------- .nv.constant0._Z25scale_float_tensor_kernelPffi --------------------------
	.section	.nv.constant0._Z25scale_float_tensor_kernelPffi,"a",@progbits
	.sectionflags	@""
	.align	4
.nv.constant0._Z25scale_float_tensor_kernelPffi:
	.zero		912


//--------------------- .nv.constant0._Z20int8_to_float_kernelPaPfi --------------------------
	.section	.nv.constant0._Z20int8_to_float_kernelPaPfi,"a",@progbits
	.sectionflags	@""
	.align	4
.nv.constant0._Z20int8_to_float_kernelPaPfi:
	.zero		916


//--------------------- SYMBOLS --------------------------

	.type		.nv.reservedSmem.offset0,@object
	.size		.nv.reservedSmem.offset0,0x4
